	.headerflags	@"EF_CUDA_TEXMODE_UNIFIED EF_CUDA_64BIT_ADDRESS EF_CUDA_ACCELERATORS EF_CUDA_SM90 EF_CUDA_VIRTUAL_SM(EF_CUDA_SM90)"
	.elftype	@"ET_EXEC"


//--------------------- .nv.info                  --------------------------
	.section	.nv.info,"",@"SHT_CUDA_INFO"
	.align	4


	//----- nvinfo : EIATTR_REGCOUNT
	.align		4
        /*0000*/ 	.byte	0x04, 0x2f
        /*0002*/ 	.short	(.L_1 - .L_0)
	.align		4
.L_0:
        /*0004*/ 	.word	index@(triton_poi_fused_add_convolution_25)
        /*0008*/ 	.word	0x00000014


	//----- nvinfo : EIATTR_MIN_STACK_SIZE
	.align		4
.L_1:
        /*000c*/ 	.byte	0x04, 0x12
        /*000e*/ 	.short	(.L_3 - .L_2)
	.align		4
.L_2:
        /*0010*/ 	.word	index@(triton_poi_fused_add_convolution_25)
        /*0014*/ 	.word	0x00000000


	//----- nvinfo : EIATTR_FRAME_SIZE
	.align		4
.L_3:
        /*0018*/ 	.byte	0x04, 0x11
        /*001a*/ 	.short	(.L_5 - .L_4)
	.align		4
.L_4:
        /*001c*/ 	.word	index@(triton_poi_fused_add_convolution_25)
        /*0020*/ 	.word	0x00000000


	//----- nvinfo : EIATTR_MIN_STACK_SIZE
	.align		4
.L_5:
        /*0024*/ 	.byte	0x04, 0x12
        /*0026*/ 	.short	(.L_7 - .L_6)
	.align		4
.L_6:
        /*0028*/ 	.word	index@(triton_poi_fused_add_convolution_25)
        /*002c*/ 	.word	0x00000000
.L_7:


//--------------------- .nv.info.triton_poi_fused_add_convolution_25 --------------------------
	.section	.nv.info.triton_poi_fused_add_convolution_25,"",@"SHT_CUDA_INFO"
	.sectionflags	@""
	.align	4


	//----- nvinfo : EIATTR_CUDA_API_VERSION
	.align		4
        /*0000*/ 	.byte	0x04, 0x37
        /*0002*/ 	.short	(.L_9 - .L_8)
.L_8:
        /*0004*/ 	.word	0x0000007c


	//----- nvinfo : EIATTR_KPARAM_INFO
	.align		4
.L_9:
        /*0008*/ 	.byte	0x04, 0x17
        /*000a*/ 	.short	(.L_11 - .L_10)
.L_10:
        /*000c*/ 	.word	0x00000000
        /*0010*/ 	.short	0x0004
        /*0012*/ 	.short	0x0020
        /*0014*/ 	.byte	0x00, 0xf0, 0x11, 0x00


	//----- nvinfo : EIATTR_KPARAM_INFO
	.align		4
.L_11:
        /*0018*/ 	.byte	0x04, 0x17
        /*001a*/ 	.short	(.L_13 - .L_12)
.L_12:
        /*001c*/ 	.word	0x00000000
        /*0020*/ 	.short	0x0003
        /*0022*/ 	.short	0x0018
        /*0024*/ 	.byte	0x00, 0xf4, 0x21, 0x00


	//----- nvinfo : EIATTR_KPARAM_INFO
	.align		4
.L_13:
        /*0028*/ 	.byte	0x04, 0x17
        /*002a*/ 	.short	(.L_15 - .L_14)
.L_14:
        /*002c*/ 	.word	0x00000000
        /*0030*/ 	.short	0x0002
        /*0032*/ 	.short	0x0010
        /*0034*/ 	.byte	0x00, 0xf4, 0x21, 0x00


	//----- nvinfo : EIATTR_KPARAM_INFO
	.align		4
.L_15:
        /*0038*/ 	.byte	0x04, 0x17
        /*003a*/ 	.short	(.L_17 - .L_16)
.L_16:
        /*003c*/ 	.word	0x00000000
        /*0040*/ 	.short	0x0001
        /*0042*/ 	.short	0x0008
        /*0044*/ 	.byte	0x00, 0xf4, 0x21, 0x00


	//----- nvinfo : EIATTR_KPARAM_INFO
	.align		4
.L_17:
        /*0048*/ 	.byte	0x04, 0x17
        /*004a*/ 	.short	(.L_19 - .L_18)
.L_18:
        /*004c*/ 	.word	0x00000000
        /*0050*/ 	.short	0x0000
        /*0052*/ 	.short	0x0000
        /*0054*/ 	.byte	0x00, 0xf4, 0x21, 0x00


	//----- nvinfo : EIATTR_SPARSE_MMA_MASK
	.align		4
.L_19:
        /*0058*/ 	.byte	0x03, 0x50
        /*005a*/ 	.short	0x0000


	//----- nvinfo : EIATTR_MAXREG_COUNT
	.align		4
        /*005c*/ 	.byte	0x03, 0x1b
        /*005e*/ 	.short	0x00ff


	//----- nvinfo : EIATTR_EXIT_INSTR_OFFSETS
	.align		4
        /*0060*/ 	.byte	0x04, 0x1c
        /*0062*/ 	.short	(.L_21 - .L_20)


	//   ....[0]....
.L_20:
        /*0064*/ 	.word	0x000002e0


	//   ....[1]....
        /*0068*/ 	.word	0x00000300


	//----- nvinfo : EIATTR_REQNTID
	.align		4
.L_21:
        /*006c*/ 	.byte	0x04, 0x10
        /*006e*/ 	.short	(.L_23 - .L_22)
.L_22:
        /*0070*/ 	.word	0x00000080
        /*0074*/ 	.word	0x00000001
        /*0078*/ 	.word	0x00000001


	//----- nvinfo : EIATTR_CBANK_PARAM_SIZE
	.align		4
.L_23:
        /*007c*/ 	.byte	0x03, 0x19
        /*007e*/ 	.short	0x0024


	//----- nvinfo : EIATTR_PARAM_CBANK
	.align		4
        /*0080*/ 	.byte	0x04, 0x0a
        /*0082*/ 	.short	(.L_25 - .L_24)
	.align		4
.L_24:
        /*0084*/ 	.word	index@(.nv.constant0.triton_poi_fused_add_convolution_25)
        /*0088*/ 	.short	0x0210
        /*008a*/ 	.short	0x0024


	//----- nvinfo : EIATTR_SW_WAR
	.align		4
.L_25:
        /*008c*/ 	.byte	0x04, 0x36
        /*008e*/ 	.short	(.L_27 - .L_26)
.L_26:
        /*0090*/ 	.word	0x00000008
.L_27:


//--------------------- .nv.callgraph             --------------------------
	.section	.nv.callgraph,"",@"SHT_CUDA_CALLGRAPH"
	.align	4
	.sectionentsize	8
	.align		4
        /*0000*/ 	.word	0x00000000
	.align		4
        /*0004*/ 	.word	0xffffffff
	.align		4
        /*0008*/ 	.word	0x00000000
	.align		4
        /*000c*/ 	.word	0xfffffffe
	.align		4
        /*0010*/ 	.word	0x00000000
	.align		4
        /*0014*/ 	.word	0xfffffffd
	.align		4
        /*0018*/ 	.word	0x00000000
	.align		4
        /*001c*/ 	.word	0xfffffffc


//--------------------- .text.triton_poi_fused_add_convolution_25 --------------------------
	.section	.text.triton_poi_fused_add_convolution_25,"ax",@progbits
	.align	128
        .global         triton_poi_fused_add_convolution_25
        .type           triton_poi_fused_add_convolution_25,@function
        .size           triton_poi_fused_add_convolution_25,(.L_x_1 - triton_poi_fused_add_convolution_25)
        .other          triton_poi_fused_add_convolution_25,@"STO_CUDA_ENTRY STV_DEFAULT"
triton_poi_fused_add_convolution_25:
.text.triton_poi_fused_add_convolution_25:
[----:B------:R-:W0:Y:S02]  /*0000*/  LDC R1, c[0x0][0x28] ;  /* 0x00000a00ff017b82 */ /* 0x000e240000000800 */
[----:B------:R-:W1:Y:S01]  /*0010*/  S2R R2, SR_TID.X ;  /* 0x0000000000027919 */ /* 0x000e620000002100 */
[----:B------:R-:W2:Y:S01]  /*0020*/  LDC.64 R10, c[0x0][0x220] ;  /* 0x00008800ff0a7b82 */ /* 0x000ea20000000a00 */
[----:B------:R-:W-:Y:S01]  /*0030*/  ULDC.64 UR4, c[0x0][0x208] ;  /* 0x0000820000047ab9 */ /* 0x000fe20000000a00 */
[----:B------:R-:W3:Y:S06]  /*0040*/  S2R R15, SR_CTAID.X ;  /* 0x00000000000f7919 */ /* 0x000eec0000002500 */
[----:B------:R-:W4:Y:S08]  /*0050*/  LDC.64 R6, c[0x0][0x228] ;  /* 0x00008a00ff067b82 */ /* 0x000f300000000a00 */
[----:B------:R-:W5:Y:S01]  /*0060*/  LDC.64 R8, c[0x0][0x218] ;  /* 0x00008600ff087b82 */ /* 0x000f620000000a00 */
[----:B-1----:R-:W-:-:S04]  /*0070*/  LOP3.LUT R2, R2, 0x7f, RZ, 0xc0, !PT ;  /* 0x0000007f02027812 */ /* 0x002fc800078ec0ff */
[----:B---3--:R-:W-:Y:S01]  /*0080*/  LEA R3, R15, R2, 0x7 ;  /* 0x000000020f037211 */ /* 0x008fe200078e38ff */
[----:B------:R-:W-:-:S03]  /*0090*/  HFMA2.MMA R2, -RZ, RZ, 0, 0 ;  /* 0x00000000ff027435 */ /* 0x000fc600000001ff */
[C---:B------:R-:W-:Y:S01]  /*00a0*/  ISETP.GE.AND P0, PT, R3.reuse, 0xc40, PT ;  /* 0x00000c400300780c */ /* 0x040fe20003f06270 */
[----:B------:R-:W-:-:S05]  /*00b0*/  IMAD.HI R0, R3, 0x5397829d, RZ ;  /* 0x5397829d03007827 */ /* 0x000fca00078e02ff */
[----:B------:R-:W-:Y:S01]  /*00c0*/  SHF.R.U32.HI R5, RZ, 0x1f, R0 ;  /* 0x0000001fff057819 */ /* 0x000fe20000011600 */
[----:B------:R-:W-:Y:S01]  /*00d0*/  IMAD.HI R12, R3, -0x6db6db6d, R2 ;  /* 0x92492493030c7827 */ /* 0x000fe200078e0202 */
[----:B------:R-:W-:Y:S02]  /*00e0*/  SHF.R.S32.HI R2, RZ, 0x18, R15 ;  /* 0x00000018ff027819 */ /* 0x000fe4000001140f */
[----:B------:R-:W-:Y:S02]  /*00f0*/  LEA.HI.SX32 R0, R0, R5, 0x18 ;  /* 0x0000000500007211 */ /* 0x000fe400078fc2ff */
[----:B------:R-:W-:Y:S01]  /*0100*/  SHF.R.U32.HI R13, RZ, 0x1f, R12 ;  /* 0x0000001fff0d7819 */ /* 0x000fe2000001160c */
[----:B------:R-:W1:Y:S01]  /*0110*/  LDC.64 R4, c[0x0][0x210] ;  /* 0x00008400ff047b82 */ /* 0x000e620000000a00 */
[----:B------:R-:W-:Y:S02]  /*0120*/  SGXT R2, R2, 0x1 ;  /* 0x000000010202781a */ /* 0x000fe40000000200 */
[----:B------:R-:W-:Y:S01]  /*0130*/  LEA.HI.SX32 R13, R12, R13, 0x1b ;  /* 0x0000000d0c0d7211 */ /* 0x000fe200078fdaff */
[----:B------:R-:W-:Y:S01]  /*0140*/  IMAD.MOV.U32 R12, RZ, RZ, RZ ;  /* 0x000000ffff0c7224 */ /* 0x000fe200078e00ff */
[----:B------:R-:W-:-:S03]  /*0150*/  LEA.HI R2, R2, R3, RZ, 0x2 ;  /* 0x0000000302027211 */ /* 0x000fc600078f10ff */
[----:B------:R-:W-:Y:S01]  /*0160*/  IMAD.HI R12, R13, -0x6db6db6d, R12 ;  /* 0x924924930d0c7827 */ /* 0x000fe200078e020c */
[----:B------:R-:W-:-:S03]  /*0170*/  LOP3.LUT R2, R2, 0xfffffffc, RZ, 0xc0, !PT ;  /* 0xfffffffc02027812 */ /* 0x000fc600078ec0ff */
[----:B------:R-:W-:Y:S01]  /*0180*/  IMAD R17, R13, -0x38, R3 ;  /* 0xffffffc80d117824 */ /* 0x000fe200078e0203 */
[----:B------:R-:W-:-:S03]  /*0190*/  SHF.R.U32.HI R15, RZ, 0x1f, R12 ;  /* 0x0000001fff0f7819 */ /* 0x000fc6000001160c */
[----:B------:R-:W-:Y:S01]  /*01a0*/  IMAD R0, R0, 0x1104, R17 ;  /* 0x0000110400007824 */ /* 0x000fe200078e0211 */
[----:B------:R-:W-:-:S04]  /*01b0*/  LEA.HI.SX32 R15, R12, R15, 0x1d ;  /* 0x0000000f0c0f7211 */ /* 0x000fc800078feaff */
[----:B------:R-:W-:Y:S01]  /*01c0*/  IADD3 R0, R0, 0x4c8, RZ ;  /* 0x000004c800007810 */ /* 0x000fe20007ffe0ff */
[----:B------:R-:W-:Y:S02]  /*01d0*/  IMAD R15, R15, -0xe, R13 ;  /* 0xfffffff20f0f7824 */ /* 0x000fe400078e020d */
[----:B------:R-:W-:Y:S02]  /*01e0*/  IMAD.IADD R13, R3, 0x1, -R2 ;  /* 0x00000001030d7824 */ /* 0x000fe400078e0a02 */
[----:B------:R-:W-:Y:S01]  /*01f0*/  IMAD R15, R15, 0x84, R0 ;  /* 0x000000840f0f7824 */ /* 0x000fe200078e0200 */
[----:B------:R-:W-:Y:S01]  /*0200*/  MOV R0, RZ ;  /* 0x000000ff00007202 */ /* 0x000fe20000000f00 */
[----:B--2---:R-:W-:-:S04]  /*0210*/  IMAD.WIDE R10, R13, 0x4, R10 ;  /* 0x000000040d0a7825 */ /* 0x004fc800078e020a */
[----:B----4-:R-:W-:-:S04]  /*0220*/  IMAD.WIDE R6, R13, 0x4, R6 ;  /* 0x000000040d067825 */ /* 0x010fc800078e0206 */
[----:B-1----:R-:W-:Y:S01]  /*0230*/  IMAD.WIDE R4, R3, 0x4, R4 ;  /* 0x0000000403047825 */ /* 0x002fe200078e0204 */
[----:B------:R-:W-:-:S03]  /*0240*/  CS2R R2, SRZ ;  /* 0x0000000000027805 */ /* 0x000fc6000001ff00 */
[----:B------:R-:W-:Y:S02]  /*0250*/  IMAD.MOV.U32 R13, RZ, RZ, RZ ;  /* 0x000000ffff0d7224 */ /* 0x000fe400078e00ff */
[----:B-----5:R-:W-:Y:S01]  /*0260*/  IMAD.WIDE R8, R15, 0x4, R8 ;  /* 0x000000040f087825 */ /* 0x020fe200078e0208 */
[----:B------:R-:W2:Y:S04]  /*0270*/  @!P0 LDG.E R2, desc[UR4][R4.64] ;  /* 0x0000000404028981 */ /* 0x000ea8000c1e1900 */
[----:B------:R-:W3:Y:S04]  /*0280*/  @!P0 LDG.E R0, desc[UR4][R8.64] ;  /* 0x0000000408008981 */ /* 0x000ee8000c1e1900 */
[----:B------:R-:W2:Y:S04]  /*0290*/  @!P0 LDG.E.EL R13, desc[UR4][R6.64] ;  /* 0x00000004060d8981 */ /* 0x000ea8000c2e1900 */
[----:B------:R-:W3:Y:S01]  /*02a0*/  @!P0 LDG.E.EL R3, desc[UR4][R10.64] ;  /* 0x000000040a038981 */ /* 0x000ee2000c2e1900 */
[----:B--2---:R-:W-:Y:S01]  /*02b0*/  FADD R13, R13, R2 ;  /* 0x000000020d0d7221 */ /* 0x004fe20000000000 */
[----:B---3--:R-:W-:-:S04]  /*02c0*/  FADD R0, R3, R0 ;  /* 0x0000000003007221 */ /* 0x008fc80000000000 */
[----:B------:R-:W-:Y:S01]  /*02d0*/  FADD R13, R0, R13 ;  /* 0x0000000d000d7221 */ /* 0x000fe20000000000 */
[----:B------:R-:W-:Y:S06]  /*02e0*/  @P0 EXIT ;  /* 0x000000000000094d */ /* 0x000fec0003800000 */
[----:B------:R-:W-:Y:S01]  /*02f0*/  STG.E desc[UR4][R4.64], R13 ;  /* 0x0000000d04007986 */ /* 0x000fe2000c101904 */
[----:B------:R-:W-:Y:S05]  /*0300*/  EXIT ;  /* 0x000000000000794d */ /* 0x000fea0003800000 */
.L_x_0:
[----:B------:R-:W-:-:S00]  /*0310*/  BRA `(.L_x_0) ;  /* 0xfffffffc00fc7947 */ /* 0x000fc0000383ffff */
[----:B------:R-:W-:-:S00]  /*0320*/  NOP ;  /* 0x0000000000007918 */ /* 0x000fc00000000000 */
        /* <DEDUP_REMOVED lines=13> */
.L_x_1:


//--------------------- .nv.constant0.triton_poi_fused_add_convolution_25 --------------------------
	.section	.nv.constant0.triton_poi_fused_add_convolution_25,"a",@progbits
	.sectionflags	@""
	.align	4
.nv.constant0.triton_poi_fused_add_convolution_25:
	.zero		564
